//
// Generated by NVIDIA NVVM Compiler
//
// Compiler Build ID: CL-36424714
// Cuda compilation tools, release 13.0, V13.0.88
// Based on NVVM 20.0.0
//

.version 9.0
.target sm_100
.address_size 64

	// .globl	_Z3sumPKfiPjPVf
.extern .shared .align 16 .b8 sdata[];

.visible .entry _Z3sumPKfiPjPVf(
	.param .u64 .ptr .align 1 _Z3sumPKfiPjPVf_param_0,
	.param .u32 _Z3sumPKfiPjPVf_param_1,
	.param .u64 .ptr .align 1 _Z3sumPKfiPjPVf_param_2,
	.param .u64 .ptr .align 1 _Z3sumPKfiPjPVf_param_3
)
{
	.reg .pred 	%p<37>;
	.reg .b32 	%r<89>;
	.reg .b32 	%f<65>;
	.reg .b64 	%rd<25>;

	ld.param.u64 	%rd8, [_Z3sumPKfiPjPVf_param_0];
	ld.param.u32 	%r33, [_Z3sumPKfiPjPVf_param_1];
	ld.param.u64 	%rd9, [_Z3sumPKfiPjPVf_param_2];
	ld.param.u64 	%rd10, [_Z3sumPKfiPjPVf_param_3];
	cvta.to.global.u64 	%rd1, %rd9;
	cvta.to.global.u64 	%rd2, %rd10;
	mov.u32 	%r1, %ctaid.x;
	mov.u32 	%r88, %ntid.x;
	mov.u32 	%r3, %tid.x;
	mad.lo.s32 	%r79, %r1, %r88, %r3;
	setp.ge.s32 	%p2, %r79, %r33;
	mov.f32 	%f59, 0f00000000;
	@%p2 bra 	$L__BB0_3;
	mov.u32 	%r34, %nctaid.x;
	mul.lo.s32 	%r5, %r34, %r88;
	cvta.to.global.u64 	%rd3, %rd8;
	mov.f32 	%f59, 0f00000000;
$L__BB0_2:
	mul.wide.s32 	%rd11, %r79, 4;
	add.s64 	%rd12, %rd3, %rd11;
	ld.global.nc.f32 	%f13, [%rd12];
	add.f32 	%f59, %f59, %f13;
	add.s32 	%r79, %r79, %r5;
	setp.lt.s32 	%p3, %r79, %r33;
	@%p3 bra 	$L__BB0_2;
$L__BB0_3:
	shl.b32 	%r35, %r3, 2;
	mov.u32 	%r36, sdata;
	add.s32 	%r8, %r36, %r35;
	st.shared.f32 	[%r8], %f59;
	bar.sync 	0;
	setp.lt.u32 	%p4, %r88, 64;
	@%p4 bra 	$L__BB0_8;
	mov.u32 	%r80, %r88;
$L__BB0_5:
	shr.u32 	%r10, %r80, 1;
	setp.ge.u32 	%p5, %r3, %r10;
	@%p5 bra 	$L__BB0_7;
	shl.b32 	%r37, %r10, 2;
	add.s32 	%r38, %r8, %r37;
	ld.shared.f32 	%f14, [%r38];
	ld.shared.f32 	%f15, [%r8];
	add.f32 	%f16, %f14, %f15;
	st.shared.f32 	[%r8], %f16;
$L__BB0_7:
	bar.sync 	0;
	setp.gt.u32 	%p6, %r80, 127;
	mov.u32 	%r80, %r10;
	@%p6 bra 	$L__BB0_5;
$L__BB0_8:
	setp.gt.u32 	%p8, %r3, 31;
	mov.pred 	%p36, 0;
	@%p8 bra 	$L__BB0_11;
	ld.shared.u32 	%r39, [%r8];
	shfl.sync.down.b32	%r40|%p10, %r39, 16, 31, -1;
	mov.b32 	%f17, %r40;
	mov.b32 	%f18, %r39;
	add.f32 	%f19, %f18, %f17;
	mov.b32 	%r41, %f19;
	shfl.sync.down.b32	%r42|%p11, %r41, 8, 31, -1;
	mov.b32 	%f20, %r42;
	add.f32 	%f21, %f19, %f20;
	mov.b32 	%r43, %f21;
	shfl.sync.down.b32	%r44|%p12, %r43, 4, 31, -1;
	mov.b32 	%f22, %r44;
	add.f32 	%f23, %f21, %f22;
	mov.b32 	%r45, %f23;
	shfl.sync.down.b32	%r46|%p13, %r45, 2, 31, -1;
	mov.b32 	%f24, %r46;
	add.f32 	%f25, %f23, %f24;
	mov.b32 	%r47, %f25;
	shfl.sync.down.b32	%r48|%p14, %r47, 1, 31, -1;
	mov.b32 	%f26, %r48;
	add.f32 	%f27, %f25, %f26;
	st.shared.f32 	[%r8], %f27;
	setp.ne.s32 	%p15, %r3, 0;
	@%p15 bra 	$L__BB0_11;
	ld.shared.f32 	%f28, [sdata];
	mul.wide.u32 	%rd13, %r1, 4;
	add.s64 	%rd14, %rd2, %rd13;
	st.volatile.global.f32 	[%rd14], %f28;
	membar.gl;
	atom.global.add.u32 	%r49, [%rd1], 1;
	mov.u32 	%r50, %nctaid.x;
	add.s32 	%r51, %r50, -1;
	setp.eq.s32 	%p17, %r49, %r51;
	selp.f32 	%f29, 0f3F800000, 0f00000000, %p17;
	st.shared.f32 	[sdata], %f29;
	mov.pred 	%p36, -1;
$L__BB0_11:
	bar.sync 	0;
	ld.shared.f32 	%f30, [sdata];
	setp.neu.f32 	%p18, %f30, 0f3F800000;
	@%p18 bra 	$L__BB0_29;
	mov.u32 	%r11, %nctaid.x;
	setp.ge.u32 	%p19, %r3, %r11;
	mov.f32 	%f64, 0f00000000;
	@%p19 bra 	$L__BB0_19;
	add.s32 	%r52, %r3, %r88;
	max.u32 	%r53, %r11, %r52;
	setp.lt.u32 	%p20, %r52, %r11;
	selp.u32 	%r54, 1, 0, %p20;
	add.s32 	%r55, %r52, %r54;
	sub.s32 	%r56, %r53, %r55;
	div.u32 	%r57, %r56, %r88;
	add.s32 	%r12, %r57, %r54;
	and.b32  	%r58, %r12, 3;
	setp.eq.s32 	%p21, %r58, 3;
	mov.f32 	%f64, 0f00000000;
	mov.u32 	%r83, %r3;
	@%p21 bra 	$L__BB0_16;
	mul.wide.u32 	%rd15, %r3, 4;
	add.s64 	%rd24, %rd2, %rd15;
	mul.wide.u32 	%rd5, %r88, 4;
	add.s32 	%r59, %r12, 1;
	and.b32  	%r60, %r59, 3;
	neg.s32 	%r81, %r60;
	mov.f32 	%f64, 0f00000000;
	mov.u32 	%r83, %r3;
$L__BB0_15:
	.pragma "nounroll";
	ld.volatile.global.f32 	%f35, [%rd24];
	add.f32 	%f64, %f64, %f35;
	add.s32 	%r83, %r83, %r88;
	add.s64 	%rd24, %rd24, %rd5;
	add.s32 	%r81, %r81, 1;
	setp.ne.s32 	%p22, %r81, 0;
	@%p22 bra 	$L__BB0_15;
$L__BB0_16:
	setp.lt.u32 	%p23, %r12, 3;
	@%p23 bra 	$L__BB0_19;
	shl.b32 	%r61, %r88, 1;
	add.s32 	%r86, %r83, %r61;
	shl.b32 	%r20, %r88, 2;
	mad.lo.s32 	%r85, %r88, 3, %r83;
	add.s32 	%r84, %r88, %r83;
$L__BB0_18:
	mul.wide.u32 	%rd16, %r83, 4;
	add.s64 	%rd17, %rd2, %rd16;
	ld.volatile.global.f32 	%f36, [%rd17];
	add.f32 	%f37, %f64, %f36;
	add.s32 	%r62, %r83, %r88;
	mul.wide.u32 	%rd18, %r84, 4;
	add.s64 	%rd19, %rd2, %rd18;
	ld.volatile.global.f32 	%f38, [%rd19];
	add.f32 	%f39, %f37, %f38;
	add.s32 	%r63, %r62, %r88;
	mul.wide.u32 	%rd20, %r86, 4;
	add.s64 	%rd21, %rd2, %rd20;
	ld.volatile.global.f32 	%f40, [%rd21];
	add.f32 	%f41, %f39, %f40;
	add.s32 	%r64, %r63, %r88;
	mul.wide.u32 	%rd22, %r85, 4;
	add.s64 	%rd23, %rd2, %rd22;
	ld.volatile.global.f32 	%f42, [%rd23];
	add.f32 	%f64, %f41, %f42;
	add.s32 	%r83, %r64, %r88;
	add.s32 	%r86, %r86, %r20;
	add.s32 	%r85, %r85, %r20;
	add.s32 	%r84, %r84, %r20;
	setp.lt.u32 	%p24, %r83, %r11;
	@%p24 bra 	$L__BB0_18;
$L__BB0_19:
	setp.lt.u32 	%p25, %r3, %r11;
	st.shared.f32 	[%r8], %f64;
	bar.sync 	0;
	@%p25 bra 	$L__BB0_21;
	mov.b32 	%r65, 0;
	st.shared.u32 	[%r8], %r65;
$L__BB0_21:
	setp.lt.u32 	%p26, %r88, 64;
	bar.sync 	0;
	@%p26 bra 	$L__BB0_25;
$L__BB0_22:
	shr.u32 	%r32, %r88, 1;
	setp.ge.u32 	%p27, %r3, %r32;
	@%p27 bra 	$L__BB0_24;
	shl.b32 	%r66, %r32, 2;
	add.s32 	%r67, %r8, %r66;
	ld.shared.f32 	%f43, [%r67];
	ld.shared.f32 	%f44, [%r8];
	add.f32 	%f45, %f43, %f44;
	st.shared.f32 	[%r8], %f45;
$L__BB0_24:
	bar.sync 	0;
	setp.gt.u32 	%p28, %r88, 127;
	mov.u32 	%r88, %r32;
	@%p28 bra 	$L__BB0_22;
$L__BB0_25:
	setp.gt.u32 	%p29, %r3, 31;
	@%p29 bra 	$L__BB0_27;
	ld.shared.u32 	%r68, [%r8];
	shfl.sync.down.b32	%r69|%p30, %r68, 16, 31, -1;
	mov.b32 	%f46, %r69;
	mov.b32 	%f47, %r68;
	add.f32 	%f48, %f47, %f46;
	mov.b32 	%r70, %f48;
	shfl.sync.down.b32	%r71|%p31, %r70, 8, 31, -1;
	mov.b32 	%f49, %r71;
	add.f32 	%f50, %f48, %f49;
	mov.b32 	%r72, %f50;
	shfl.sync.down.b32	%r73|%p32, %r72, 4, 31, -1;
	mov.b32 	%f51, %r73;
	add.f32 	%f52, %f50, %f51;
	mov.b32 	%r74, %f52;
	shfl.sync.down.b32	%r75|%p33, %r74, 2, 31, -1;
	mov.b32 	%f53, %r75;
	add.f32 	%f54, %f52, %f53;
	mov.b32 	%r76, %f54;
	shfl.sync.down.b32	%r77|%p34, %r76, 1, 31, -1;
	mov.b32 	%f55, %r77;
	add.f32 	%f56, %f54, %f55;
	st.shared.f32 	[%r8], %f56;
$L__BB0_27:
	not.pred 	%p35, %p36;
	@%p35 bra 	$L__BB0_29;
	ld.shared.f32 	%f57, [sdata];
	st.volatile.global.f32 	[%rd2], %f57;
	mov.b32 	%r78, 0;
	st.global.u32 	[%rd1], %r78;
$L__BB0_29:
	ret;

}


// ===== COMPILED SASS (sm_100) =====

	.target	sm_100

	.elftype	@"ET_EXEC"


//--------------------- .note.nv.tkinfo           --------------------------
	.section	.note.nv.tkinfo,"",@"SHT_NOTE"
	.sectionflags	@"SHF_NOTE_NV_TKINFO"
	.tkinfo
        /*0018*/ 	.word	0x00000002
        /*0030*/ 	.string	""
        /*0030*/ 	.string	"ptxas"
        /*0030*/ 	.string	"Cuda compilation tools, release 13.0, V13.0.88"
        /*0030*/ 	.string	"Build cuda_13.0.r13.0/compiler.36424714_0"
        /*0030*/ 	.string	"-arch sm_100 -m 64 "



//--------------------- .note.nv.cuinfo           --------------------------
	.section	.note.nv.cuinfo,"",@"SHT_NOTE"
	.sectionflags	@"SHF_NOTE_NV_CUINFO"
        /*0018*/ 	.short	0x0002
        /*001a*/ 	.short	0x0064
        /*001c*/ 	.short	0x0082
	.zero		2


//--------------------- .nv.info                  --------------------------
	.section	.nv.info,"",@"SHT_CUDA_INFO"
	.align	4


	//----- nvinfo : EIATTR_REGCOUNT
	.align		4
        /*0000*/ 	.byte	0x04, 0x2f
        /*0002*/ 	.short	(.L_1 - .L_0)
	.align		4
.L_0:
        /*0004*/ 	.word	index@(_Z3sumPKfiPjPVf)
        /*0008*/ 	.word	0x00000015


	//----- nvinfo : EIATTR_FRAME_SIZE
	.align		4
.L_1:
        /*000c*/ 	.byte	0x04, 0x11
        /*000e*/ 	.short	(.L_3 - .L_2)
	.align		4
.L_2:
        /*0010*/ 	.word	index@(_Z3sumPKfiPjPVf)
        /*0014*/ 	.word	0x00000000


	//----- nvinfo : EIATTR_MIN_STACK_SIZE
	.align		4
.L_3:
        /*0018*/ 	.byte	0x04, 0x12
        /*001a*/ 	.short	(.L_5 - .L_4)
	.align		4
.L_4:
        /*001c*/ 	.word	index@(_Z3sumPKfiPjPVf)
        /*0020*/ 	.word	0x00000000
.L_5:


//--------------------- .nv.compat                --------------------------
	.section	.nv.compat,"",@"SHT_CUDA_COMPAT_INFO"
	.align	4
        /*0000*/ 	.byte	0x02, 0x09, 0x00, 0x00, 0x02, 0x02, 0x01, 0x00, 0x02, 0x05, 0x05, 0x00, 0x03, 0x07, 0x01, 0x01
        /*0010*/ 	.byte	0x02, 0x03, 0x00, 0x00, 0x02, 0x06, 0x01, 0x00, 0x04, 0x0b, 0x08, 0x00, 0x01, 0x00, 0x00, 0x00
        /*0020*/ 	.byte	0x00, 0x00, 0x00, 0x00


//--------------------- .nv.info._Z3sumPKfiPjPVf  --------------------------
	.section	.nv.info._Z3sumPKfiPjPVf,"",@"SHT_CUDA_INFO"
	.sectionflags	@""
	.align	4


	//----- nvinfo : EIATTR_CUDA_API_VERSION
	.align		4
        /*0000*/ 	.byte	0x04, 0x37
        /*0002*/ 	.short	(.L_7 - .L_6)
.L_6:
        /*0004*/ 	.word	0x00000082


	//----- nvinfo : EIATTR_KPARAM_INFO
	.align		4
.L_7:
        /*0008*/ 	.byte	0x04, 0x17
        /*000a*/ 	.short	(.L_9 - .L_8)
.L_8:
        /*000c*/ 	.word	0x00000000
        /*0010*/ 	.short	0x0003
        /*0012*/ 	.short	0x0018
        /*0014*/ 	.byte	0x00, 0xf5, 0x21, 0x00


	//----- nvinfo : EIATTR_KPARAM_INFO
	.align		4
.L_9:
        /*0018*/ 	.byte	0x04, 0x17
        /*001a*/ 	.short	(.L_11 - .L_10)
.L_10:
        /*001c*/ 	.word	0x00000000
        /*0020*/ 	.short	0x0002
        /*0022*/ 	.short	0x0010
        /*0024*/ 	.byte	0x00, 0xf5, 0x21, 0x00


	//----- nvinfo : EIATTR_KPARAM_INFO
	.align		4
.L_11:
        /*0028*/ 	.byte	0x04, 0x17
        /*002a*/ 	.short	(.L_13 - .L_12)
.L_12:
        /*002c*/ 	.word	0x00000000
        /*0030*/ 	.short	0x0001
        /*0032*/ 	.short	0x0008
        /*0034*/ 	.byte	0x00, 0xf0, 0x11, 0x00


	//----- nvinfo : EIATTR_KPARAM_INFO
	.align		4
.L_13:
        /*0038*/ 	.byte	0x04, 0x17
        /*003a*/ 	.short	(.L_15 - .L_14)
.L_14:
        /*003c*/ 	.word	0x00000000
        /*0040*/ 	.short	0x0000
        /*0042*/ 	.short	0x0000
        /*0044*/ 	.byte	0x00, 0xf5, 0x21, 0x00


	//----- nvinfo : EIATTR_SPARSE_MMA_MASK
	.align		4
.L_15:
        /*0048*/ 	.byte	0x03, 0x50
        /*004a*/ 	.short	0x0000


	//----- nvinfo : EIATTR_MAXREG_COUNT
	.align		4
        /*004c*/ 	.byte	0x03, 0x1b
        /*004e*/ 	.short	0x00ff


	//----- nvinfo : EIATTR_NUM_BARRIERS
	.align		4
        /*0050*/ 	.byte	0x02, 0x4c
        /*0052*/ 	.byte	0x01
	.zero		1


	//----- nvinfo : EIATTR_MERCURY_ISA_VERSION
	.align		4
        /*0054*/ 	.byte	0x03, 0x5f
        /*0056*/ 	.short	0x0101


	//----- nvinfo : EIATTR_COOP_GROUP_MASK_REGIDS
	.align		4
        /*0058*/ 	.byte	0x04, 0x29
        /*005a*/ 	.short	(.L_17 - .L_16)


	//   ....[0]....
.L_16:
        /*005c*/ 	.word	0xffffffff


	//   ....[1]....
        /*0060*/ 	.word	0xffffffff


	//   ....[2]....
        /*0064*/ 	.word	0xffffffff


	//   ....[3]....
        /*0068*/ 	.word	0xffffffff


	//   ....[4]....
        /*006c*/ 	.word	0xffffffff


	//   ....[5]....
        /*0070*/ 	.word	0xffffffff


	//   ....[6]....
        /*0074*/ 	.word	0xffffffff


	//   ....[7]....
        /*0078*/ 	.word	0xffffffff


	//   ....[8]....
        /*007c*/ 	.word	0xffffffff


	//   ....[9]....
        /*0080*/ 	.word	0xffffffff


	//   ....[10]....
        /*0084*/ 	.word	0x0500000a


	//   ....[11]....
        /*0088*/ 	.word	0x0500000a


	//   ....[12]....
        /*008c*/ 	.word	0x0500000a


	//   ....[13]....
        /*0090*/ 	.word	0x0500000a


	//   ....[14]....
        /*0094*/ 	.word	0x0500000a


	//   ....[15]....
        /*0098*/ 	.word	0x0500000a


	//   ....[16]....
        /*009c*/ 	.word	0x0500000a


	//   ....[17]....
        /*00a0*/ 	.word	0x0500000a


	//   ....[18]....
        /*00a4*/ 	.word	0x0500000a


	//   ....[19]....
        /*00a8*/ 	.word	0x0500000a


	//----- nvinfo : EIATTR_COOP_GROUP_INSTR_OFFSETS
	.align		4
.L_17:
        /*00ac*/ 	.byte	0x04, 0x28
        /*00ae*/ 	.short	(.L_19 - .L_18)


	//   ....[0]....
.L_18:
        /*00b0*/ 	.word	0x00000310


	//   ....[1]....
        /*00b4*/ 	.word	0x00000330


	//   ....[2]....
        /*00b8*/ 	.word	0x00000350


	//   ....[3]....
        /*00bc*/ 	.word	0x00000370


	//   ....[4]....
        /*00c0*/ 	.word	0x00000390


	//   ....[5]....
        /*00c4*/ 	.word	0x00000be0


	//   ....[6]....
        /*00c8*/ 	.word	0x00000c00


	//   ....[7]....
        /*00cc*/ 	.word	0x00000c20


	//   ....[8]....
        /*00d0*/ 	.word	0x00000c40


	//   ....[9]....
        /*00d4*/ 	.word	0x00000c60


	//   ....[10]....
        /*00d8*/ 	.word	0x00000d90


	//   ....[11]....
        /*00dc*/ 	.word	0x00000e00


	//   ....[12]....
        /*00e0*/ 	.word	0x00000e70


	//   ....[13]....
        /*00e4*/ 	.word	0x00000ee0


	//   ....[14]....
        /*00e8*/ 	.word	0x00000f50


	//   ....[15]....
        /*00ec*/ 	.word	0x00000fd0


	//   ....[16]....
        /*00f0*/ 	.word	0x00001040


	//   ....[17]....
        /*00f4*/ 	.word	0x000010b0


	//   ....[18]....
        /*00f8*/ 	.word	0x00001120


	//   ....[19]....
        /*00fc*/ 	.word	0x00001190


	//----- nvinfo : EIATTR_VRC_CTA_INIT_COUNT
	.align		4
.L_19:
        /*0100*/ 	.byte	0x02, 0x4a
	.zero		1
	.zero		1


	//----- nvinfo : EIATTR_EXIT_INSTR_OFFSETS
	.align		4
        /*0104*/ 	.byte	0x04, 0x1c
        /*0106*/ 	.short	(.L_21 - .L_20)


	//   ....[0]....
.L_20:
        /*0108*/ 	.word	0x00000590


	//   ....[1]....
        /*010c*/ 	.word	0x00000ca0


	//   ....[2]....
        /*0110*/ 	.word	0x00000d30


	//----- nvinfo : EIATTR_CRS_STACK_SIZE
	.align		4
.L_21:
        /*0114*/ 	.byte	0x04, 0x1e
        /*0116*/ 	.short	(.L_23 - .L_22)
.L_22:
        /*0118*/ 	.word	0x00000000


	//----- nvinfo : EIATTR_CBANK_PARAM_SIZE
	.align		4
.L_23:
        /*011c*/ 	.byte	0x03, 0x19
        /*011e*/ 	.short	0x0020


	//----- nvinfo : EIATTR_PARAM_CBANK
	.align		4
        /*0120*/ 	.byte	0x04, 0x0a
        /*0122*/ 	.short	(.L_25 - .L_24)
	.align		4
.L_24:
        /*0124*/ 	.word	index@(.nv.constant0._Z3sumPKfiPjPVf)
        /*0128*/ 	.short	0x0380
        /*012a*/ 	.short	0x0020


	//----- nvinfo : EIATTR_SW_WAR
	.align		4
.L_25:
        /*012c*/ 	.byte	0x04, 0x36
        /*012e*/ 	.short	(.L_27 - .L_26)
.L_26:
        /*0130*/ 	.word	0x00000008
.L_27:


//--------------------- .nv.callgraph             --------------------------
	.section	.nv.callgraph,"",@"SHT_CUDA_CALLGRAPH"
	.align	4
	.sectionentsize	8
	.align		4
        /*0000*/ 	.word	0x00000000
	.align		4
        /*0004*/ 	.word	0xffffffff
	.align		4
        /*0008*/ 	.word	0x00000000
	.align		4
        /*000c*/ 	.word	0xfffffffe
	.align		4
        /*0010*/ 	.word	0x00000000
	.align		4
        /*0014*/ 	.word	0xfffffffd
	.align		4
        /*0018*/ 	.word	0x00000000
	.align		4
        /*001c*/ 	.word	0xfffffffc


//--------------------- .text._Z3sumPKfiPjPVf     --------------------------
	.section	.text._Z3sumPKfiPjPVf,"ax",@progbits
	.align	128
        .global         _Z3sumPKfiPjPVf
        .type           _Z3sumPKfiPjPVf,@function
        .size           _Z3sumPKfiPjPVf,(.L_x_31 - _Z3sumPKfiPjPVf)
        .other          _Z3sumPKfiPjPVf,@"STO_CUDA_ENTRY STV_DEFAULT"
_Z3sumPKfiPjPVf:
.text._Z3sumPKfiPjPVf:
[----:B------:R-:W-:Y:S01]  /*0000*/  LDC R1, c[0x0][0x37c] ;  /* 0x0000df00ff017b82 */ /* 0x000fe20000000800 */
[----:B------:R-:W0:Y:S01]  /*0010*/  S2R R5, SR_CTAID.X ;  /* 0x0000000000057919 */ /* 0x000e220000002500 */
[----:B------:R-:W1:Y:S01]  /*0020*/  LDCU UR4, c[0x0][0x360] ;  /* 0x00006c00ff0477ac */ /* 0x000e620008000800 */
[----:B------:R-:W-:Y:S01]  /*0030*/  BSSY.RECONVERGENT B0, `(.L_x_0) ;  /* 0x0000013000007945 */ /* 0x000fe20003800200 */
[----:B------:R-:W-:Y:S01]  /*0040*/  HFMA2 R11, -RZ, RZ, 0, 0 ;  /* 0x00000000ff0b7431 */ /* 0x000fe200000001ff */
[----:B------:R-:W0:Y:S01]  /*0050*/  S2R R0, SR_TID.X ;  /* 0x0000000000007919 */ /* 0x000e220000002100 */
[----:B------:R-:W2:Y:S01]  /*0060*/  LDCU UR5, c[0x0][0x388] ;  /* 0x00007100ff0577ac */ /* 0x000ea20008000800 */
[----:B------:R-:W3:Y:S01]  /*0070*/  LDCU.64 UR6, c[0x0][0x358] ;  /* 0x00006b00ff0677ac */ /* 0x000ee20008000a00 */
[----:B-1----:R-:W-:Y:S02]  /*0080*/  IMAD.U32 R3, RZ, RZ, UR4 ;  /* 0x00000004ff037e24 */ /* 0x002fe4000f8e00ff */
[----:B0-----:R-:W-:-:S05]  /*0090*/  IMAD R2, R5, UR4, R0 ;  /* 0x0000000405027c24 */ /* 0x001fca000f8e0200 */
[----:B--2---:R-:W-:-:S13]  /*00a0*/  ISETP.GE.AND P0, PT, R2, UR5, PT ;  /* 0x0000000502007c0c */ /* 0x004fda000bf06270 */
[----:B---3--:R-:W-:Y:S05]  /*00b0*/  @P0 BRA `(.L_x_1) ;  /* 0x0000000000280947 */ /* 0x008fea0003800000 */
[----:B------:R-:W0:Y:S01]  /*00c0*/  LDC.64 R8, c[0x0][0x380] ;  /* 0x0000e000ff087b82 */ /* 0x000e220000000a00 */
[----:B------:R-:W1:Y:S01]  /*00d0*/  LDCU UR4, c[0x0][0x370] ;  /* 0x00006e00ff0477ac */ /* 0x000e620008000800 */
[----:B------:R-:W-:Y:S01]  /*00e0*/  MOV R11, RZ ;  /* 0x000000ff000b7202 */ /* 0x000fe20000000f00 */
[----:B-1----:R-:W-:-:S07]  /*00f0*/  IMAD R13, R3, UR4, RZ ;  /* 0x00000004030d7c24 */ /* 0x002fce000f8e02ff */
.L_x_2:
[----:B0-----:R-:W-:-:S06]  /*0100*/  IMAD.WIDE R6, R2, 0x4, R8 ;  /* 0x0000000402067825 */ /* 0x001fcc00078e0208 */
[----:B------:R-:W2:Y:S01]  /*0110*/  LDG.E.CONSTANT R6, desc[UR6][R6.64] ;  /* 0x0000000606067981 */ /* 0x000ea2000c1e9900 */
[----:B------:R-:W-:-:S05]  /*0120*/  IMAD.IADD R2, R13, 0x1, R2 ;  /* 0x000000010d027824 */ /* 0x000fca00078e0202 */
[----:B------:R-:W-:Y:S01]  /*0130*/  ISETP.GE.AND P0, PT, R2, UR5, PT ;  /* 0x0000000502007c0c */ /* 0x000fe2000bf06270 */
[----:B--2---:R-:W-:-:S12]  /*0140*/  FADD R11, R6, R11 ;  /* 0x0000000b060b7221 */ /* 0x004fd80000000000 */
[----:B------:R-:W-:Y:S05]  /*0150*/  @!P0 BRA `(.L_x_2) ;  /* 0xfffffffc00e88947 */ /* 0x000fea000383ffff */
.L_x_1:
[----:B------:R-:W-:Y:S05]  /*0160*/  BSYNC.RECONVERGENT B0 ;  /* 0x0000000000007941 */ /* 0x000fea0003800200 */
.L_x_0:
[----:B------:R-:W0:Y:S01]  /*0170*/  S2UR UR5, SR_CgaCtaId ;  /* 0x00000000000579c3 */ /* 0x000e220000008800 */
[----:B------:R-:W-:Y:S01]  /*0180*/  UMOV UR4, 0x400 ;  /* 0x0000040000047882 */ /* 0x000fe20000000000 */
[----:B------:R-:W-:Y:S02]  /*0190*/  ISETP.GE.U32.AND P2, PT, R3, 0x40, PT ;  /* 0x000000400300780c */ /* 0x000fe40003f46070 */
[----:B------:R-:W-:Y:S02]  /*01a0*/  PLOP3.LUT P0, PT, PT, PT, PT, 0x8, 0x80 ;  /* 0x000000000080781c */ /* 0x000fe40003f0e170 */
[----:B------:R-:W-:Y:S01]  /*01b0*/  ISETP.GT.U32.AND P1, PT, R0, 0x1f, PT ;  /* 0x0000001f0000780c */ /* 0x000fe20003f24070 */
[----:B0-----:R-:W-:-:S06]  /*01c0*/  ULEA UR4, UR5, UR4, 0x18 ;  /* 0x0000000405047291 */ /* 0x001fcc000f8ec0ff */
[----:B------:R-:W-:-:S05]  /*01d0*/  LEA R2, R0, UR4, 0x2 ;  /* 0x0000000400027c11 */ /* 0x000fca000f8e10ff */
[----:B------:R0:W-:Y:S01]  /*01e0*/  STS [R2], R11 ;  /* 0x0000000b02007388 */ /* 0x0001e20000000800 */
[----:B------:R-:W-:Y:S06]  /*01f0*/  BAR.SYNC.DEFER_BLOCKING 0x0 ;  /* 0x0000000000007b1d */ /* 0x000fec0000010000 */
[----:B------:R-:W-:Y:S05]  /*0200*/  @!P2 BRA `(.L_x_3) ;  /* 0x000000000030a947 */ /* 0x000fea0003800000 */
[----:B------:R-:W-:-:S07]  /*0210*/  MOV R4, R3 ;  /* 0x0000000300047202 */ /* 0x000fce0000000f00 */
.L_x_4:
[----:B------:R-:W-:-:S04]  /*0220*/  SHF.R.U32.HI R9, RZ, 0x1, R4 ;  /* 0x00000001ff097819 */ /* 0x000fc80000011604 */
[----:B------:R-:W-:-:S13]  /*0230*/  ISETP.GE.U32.AND P2, PT, R0, R9, PT ;  /* 0x000000090000720c */ /* 0x000fda0003f46070 */
[----:B------:R-:W-:Y:S01]  /*0240*/  @!P2 IMAD R6, R9, 0x4, R2 ;  /* 0x000000040906a824 */ /* 0x000fe200078e0202 */
[----:B------:R-:W-:Y:S05]  /*0250*/  @!P2 LDS R7, [R2] ;  /* 0x000000000207a984 */ /* 0x000fea0000000800 */
[----:B------:R-:W1:Y:S02]  /*0260*/  @!P2 LDS R6, [R6] ;  /* 0x000000000606a984 */ /* 0x000e640000000800 */
[----:B-1----:R-:W-:-:S05]  /*0270*/  @!P2 FADD R7, R6, R7 ;  /* 0x000000070607a221 */ /* 0x002fca0000000000 */
[----:B------:R1:W-:Y:S01]  /*0280*/  @!P2 STS [R2], R7 ;  /* 0x000000070200a388 */ /* 0x0003e20000000800 */
[----:B------:R-:W-:Y:S01]  /*0290*/  BAR.SYNC.DEFER_BLOCKING 0x0 ;  /* 0x0000000000007b1d */ /* 0x000fe20000010000 */
[----:B------:R-:W-:Y:S02]  /*02a0*/  ISETP.GT.U32.AND P2, PT, R4, 0x7f, PT ;  /* 0x0000007f0400780c */ /* 0x000fe40003f44070 */
[----:B------:R-:W-:-:S11]  /*02b0*/  MOV R4, R9 ;  /* 0x0000000900047202 */ /* 0x000fd60000000f00 */
[----:B-1----:R-:W-:Y:S05]  /*02c0*/  @P2 BRA `(.L_x_4) ;  /* 0xfffffffc00d42947 */ /* 0x002fea000383ffff */
.L_x_3:
[----:B------:R-:W-:Y:S05]  /*02d0*/  @P1 BRA `(.L_x_5) ;  /* 0x0000000000901947 */ /* 0x000fea0003800000 */
[----:B------:R1:W2:Y:S01]  /*02e0*/  LDS R4, [R2] ;  /* 0x0000000002047984 */ /* 0x0002a20000000800 */
[----:B------:R-:W-:-:S03]  /*02f0*/  UMOV UR4, 0xffffffff ;  /* 0xffffffff00047882 */ /* 0x000fc60000000000 */
[----:B------:R-:W-:Y:S05]  /*0300*/  BRA.DIV UR4, `(.L_x_6) ;  /* 0x0000000a048c7947 */ /* 0x000fea000b800000 */
[----:B--2---:R-:W2:Y:S02]  /*0310*/  SHFL.DOWN PT, R7, R4, 0x10, 0x1f ;  /* 0x0a001f0004077f89 */ /* 0x004ea400000e0000 */
[----:B--2---:R-:W-:-:S05]  /*0320*/  FADD R7, R4, R7 ;  /* 0x0000000704077221 */ /* 0x004fca0000000000 */
[----:B------:R-:W2:Y:S02]  /*0330*/  SHFL.DOWN PT, R6, R7, 0x8, 0x1f ;  /* 0x09001f0007067f89 */ /* 0x000ea400000e0000 */
[----:B--2---:R-:W-:-:S05]  /*0340*/  FADD R6, R7, R6 ;  /* 0x0000000607067221 */ /* 0x004fca0000000000 */
[----:B------:R-:W2:Y:S02]  /*0350*/  SHFL.DOWN PT, R9, R6, 0x4, 0x1f ;  /* 0x08801f0006097f89 */ /* 0x000ea400000e0000 */
[----:B--2---:R-:W-:-:S05]  /*0360*/  FADD R9, R6, R9 ;  /* 0x0000000906097221 */ /* 0x004fca0000000000 */
[----:B------:R-:W2:Y:S02]  /*0370*/  SHFL.DOWN PT, R8, R9, 0x2, 0x1f ;  /* 0x08401f0009087f89 */ /* 0x000ea400000e0000 */
[----:B--2---:R-:W-:-:S05]  /*0380*/  FADD R8, R9, R8 ;  /* 0x0000000809087221 */ /* 0x004fca0000000000 */
[----:B0-----:R0:W2:Y:S02]  /*0390*/  SHFL.DOWN PT, R11, R8, 0x1, 0x1f ;  /* 0x08201f00080b7f89 */ /* 0x0010a400000e0000 */
.L_x_23:
[----:B--2---:R-:W-:Y:S01]  /*03a0*/  FADD R11, R8, R11 ;  /* 0x0000000b080b7221 */ /* 0x004fe20000000000 */
[----:B------:R-:W-:-:S04]  /*03b0*/  ISETP.NE.AND P1, PT, R0, RZ, PT ;  /* 0x000000ff0000720c */ /* 0x000fc80003f25270 */
[----:B------:R2:W-:Y:S09]  /*03c0*/  STS [R2], R11 ;  /* 0x0000000b02007388 */ /* 0x0005f20000000800 */
[----:B------:R-:W-:Y:S05]  /*03d0*/  @P1 BRA `(.L_x_5) ;  /* 0x0000000000501947 */ /* 0x000fea0003800000 */
[----:B------:R-:W3:Y:S01]  /*03e0*/  S2UR UR5, SR_CgaCtaId ;  /* 0x00000000000579c3 */ /* 0x000ee20000008800 */
[----:B------:R-:W-:-:S07]  /*03f0*/  UMOV UR4, 0x400 ;  /* 0x0000040000047882 */ /* 0x000fce0000000000 */
[----:B0-----:R-:W0:Y:S08]  /*0400*/  LDC.64 R8, c[0x0][0x398] ;  /* 0x0000e600ff087b82 */ /* 0x001e300000000a00 */
[----:B------:R-:W4:Y:S01]  /*0410*/  LDC.64 R6, c[0x0][0x390] ;  /* 0x0000e400ff067b82 */ /* 0x000f220000000a00 */
[----:B---3--:R-:W-:Y:S01]  /*0420*/  ULEA UR5, UR5, UR4, 0x18 ;  /* 0x0000000405057291 */ /* 0x008fe2000f8ec0ff */
[----:B0-----:R-:W-:-:S08]  /*0430*/  IMAD.WIDE.U32 R4, R5, 0x4, R8 ;  /* 0x0000000405047825 */ /* 0x001fd000078e0008 */
[----:B--2---:R-:W0:Y:S01]  /*0440*/  LDS R11, [UR5] ;  /* 0x00000005ff0b7984 */ /* 0x004e220008000800 */
[----:B------:R-:W-:-:S03]  /*0450*/  IMAD.MOV.U32 R9, RZ, RZ, 0x1 ;  /* 0x00000001ff097424 */ /* 0x000fc600078e00ff */
[----:B0-----:R0:W-:Y:S01]  /*0460*/  STG.E.STRONG.SYS desc[UR6][R4.64], R11 ;  /* 0x0000000b04007986 */ /* 0x0011e2000c115906 */
[----:B------:R-:W-:Y:S06]  /*0470*/  MEMBAR.SC.GPU ;  /* 0x0000000000007992 */ /* 0x000fec0000002000 */
[----:B------:R-:W-:-:S00]  /*0480*/  ERRBAR ;  /* 0x00000000000079ab */ /* 0x000fc00000000000 */
[----:B------:R-:W-:Y:S06]  /*0490*/  CGAERRBAR ;  /* 0x00000000000075ab */ /* 0x000fec0000000000 */
[----:B------:R-:W-:Y:S04]  /*04a0*/  CCTL.IVALL ;  /* 0x00000000ff00798f */ /* 0x000fe80002000000 */
[----:B----4-:R-:W2:Y:S01]  /*04b0*/  ATOMG.E.ADD.STRONG.GPU PT, R6, desc[UR6][R6.64], R9 ;  /* 0x80000009060679a8 */ /* 0x010ea200081ef106 */
[----:B------:R-:W3:Y:S02]  /*04c0*/  LDCU UR4, c[0x0][0x370] ;  /* 0x00006e00ff0477ac */ /* 0x000ee40008000800 */
[----:B---3--:R-:W-:-:S06]  /*04d0*/  UIADD3 UR4, UPT, UPT, UR4, -0x1, URZ ;  /* 0xffffffff04047890 */ /* 0x008fcc000fffe0ff */
[----:B--2---:R-:W-:-:S04]  /*04e0*/  ISETP.NE.AND P0, PT, R6, UR4, PT ;  /* 0x0000000406007c0c */ /* 0x004fc8000bf05270 */
[----:B0-----:R-:W-:Y:S02]  /*04f0*/  FSEL R4, RZ, 1, P0 ;  /* 0x3f800000ff047808 */ /* 0x001fe40000000000 */
[----:B------:R-:W-:-:S03]  /*0500*/  PLOP3.LUT P0, PT, PT, PT, PT, 0x80, 0x8 ;  /* 0x000000000008781c */ /* 0x000fc60003f0f070 */
[----:B------:R3:W-:Y:S10]  /*0510*/  STS [UR5], R4 ;  /* 0x00000004ff007988 */ /* 0x0007f40008000805 */
.L_x_5:
[----:B------:R-:W-:Y:S05]  /*0520*/  WARPSYNC.ALL ;  /* 0x0000000000007948 */ /* 0x000fea0003800000 */
[----:B------:R-:W4:Y:S08]  /*0530*/  S2UR UR5, SR_CgaCtaId ;  /* 0x00000000000579c3 */ /* 0x000f300000008800 */
[----:B------:R-:W-:Y:S06]  /*0540*/  BAR.SYNC.DEFER_BLOCKING 0x0 ;  /* 0x0000000000007b1d */ /* 0x000fec0000010000 */
[----:B------:R-:W-:-:S02]  /*0550*/  UMOV UR4, 0x400 ;  /* 0x0000040000047882 */ /* 0x000fc40000000000 */
[----:B----4-:R-:W-:-:S09]  /*0560*/  ULEA UR4, UR5, UR4, 0x18 ;  /* 0x0000000405047291 */ /* 0x010fd2000f8ec0ff */
[----:B---3--:R-:W3:Y:S02]  /*0570*/  LDS R4, [UR4] ;  /* 0x00000004ff047984 */ /* 0x008ee40008000800 */
[----:B---3--:R-:W-:-:S13]  /*0580*/  FSETP.NEU.AND P1, PT, R4, 1, PT ;  /* 0x3f8000000400780b */ /* 0x008fda0003f2d000 */
[----:B------:R-:W-:Y:S05]  /*0590*/  @P1 EXIT ;  /* 0x000000000000194d */ /* 0x000fea0003800000 */
[----:B------:R-:W3:Y:S01]  /*05a0*/  LDCU UR4, c[0x0][0x370] ;  /* 0x00006e00ff0477ac */ /* 0x000ee20008000800 */
[----:B------:R-:W-:Y:S01]  /*05b0*/  BSSY.RECONVERGENT B0, `(.L_x_7) ;  /* 0x000004a000007945 */ /* 0x000fe20003800200 */
[----:B------:R-:W-:Y:S01]  /*05c0*/  HFMA2 R7, -RZ, RZ, 0, 0 ;  /* 0x00000000ff077431 */ /* 0x000fe200000001ff */
[----:B---3--:R-:W-:-:S13]  /*05d0*/  ISETP.GE.U32.AND P1, PT, R0, UR4, PT ;  /* 0x0000000400007c0c */ /* 0x008fda000bf26070 */
[----:B------:R-:W-:Y:S05]  /*05e0*/  @P1 BRA `(.L_x_8) ;  /* 0x0000000400181947 */ /* 0x000fea0003800000 */
[----:B------:R-:W3:Y:S01]  /*05f0*/  I2F.U32.RP R9, R3 ;  /* 0x0000000300097306 */ /* 0x000ee20000209000 */
[C---:B------:R-:W-:Y:S01]  /*0600*/  IMAD.IADD R6, R3.reuse, 0x1, R0 ;  /* 0x0000000103067824 */ /* 0x040fe200078e0200 */
[----:B0-2---:R-:W-:Y:S01]  /*0610*/  IADD3 R11, PT, PT, RZ, -R3, RZ ;  /* 0x80000003ff0b7210 */ /* 0x005fe20007ffe0ff */
[----:B------:R-:W-:Y:S01]  /*0620*/  BSSY.RECONVERGENT B1, `(.L_x_9) ;  /* 0x000002a000017945 */ /* 0x000fe20003800200 */
[----:B------:R-:W-:Y:S02]  /*0630*/  ISETP.NE.U32.AND P3, PT, R3, RZ, PT ;  /* 0x000000ff0300720c */ /* 0x000fe40003f65070 */
[C---:B------:R-:W-:Y:S02]  /*0640*/  ISETP.GE.U32.AND P1, PT, R6.reuse, UR4, PT ;  /* 0x0000000406007c0c */ /* 0x040fe4000bf26070 */
[----:B------:R-:W-:Y:S02]  /*0650*/  VIMNMX.U32 R7, PT, PT, R6, UR4, !PT ;  /* 0x0000000406077c48 */ /* 0x000fe4000ffe0000 */
[----:B------:R-:W-:-:S04]  /*0660*/  SEL R8, RZ, 0x1, P1 ;  /* 0x00000001ff087807 */ /* 0x000fc80000800000 */
[----:B------:R-:W-:Y:S01]  /*0670*/  IADD3 R6, PT, PT, R7, -R6, -R8 ;  /* 0x8000000607067210 */ /* 0x000fe20007ffe808 */
[----:B---3--:R-:W0:Y:S01]  /*0680*/  MUFU.RCP R9, R9 ;  /* 0x0000000900097308 */ /* 0x008e220000001000 */
[----:B------:R-:W-:Y:S01]  /*0690*/  MOV R7, RZ ;  /* 0x000000ff00077202 */ /* 0x000fe20000000f00 */
[----:B0-----:R-:W-:-:S06]  /*06a0*/  VIADD R4, R9, 0xffffffe ;  /* 0x0ffffffe09047836 */ /* 0x001fcc0000000000 */
[----:B------:R0:W2:Y:S02]  /*06b0*/  F2I.FTZ.U32.TRUNC.NTZ R5, R4 ;  /* 0x0000000400057305 */ /* 0x0000a4000021f000 */
[----:B0-----:R-:W-:Y:S01]  /*06c0*/  MOV R4, RZ ;  /* 0x000000ff00047202 */ /* 0x001fe20000000f00 */
[----:B--2---:R-:W-:-:S04]  /*06d0*/  IMAD R11, R11, R5, RZ ;  /* 0x000000050b0b7224 */ /* 0x004fc800078e02ff */
[----:B------:R-:W-:-:S06]  /*06e0*/  IMAD.HI.U32 R5, R5, R11, R4 ;  /* 0x0000000b05057227 */ /* 0x000fcc00078e0004 */
[----:B------:R-:W-:-:S04]  /*06f0*/  IMAD.HI.U32 R5, R5, R6, RZ ;  /* 0x0000000605057227 */ /* 0x000fc800078e00ff */
[----:B------:R-:W-:-:S04]  /*0700*/  IMAD.MOV R4, RZ, RZ, -R5 ;  /* 0x000000ffff047224 */ /* 0x000fc800078e0a05 */
[----:B------:R-:W-:-:S05]  /*0710*/  IMAD R6, R3, R4, R6 ;  /* 0x0000000403067224 */ /* 0x000fca00078e0206 */
[----:B------:R-:W-:-:S13]  /*0720*/  ISETP.GE.U32.AND P1, PT, R6, R3, PT ;  /* 0x000000030600720c */ /* 0x000fda0003f26070 */
[----:B------:R-:W-:Y:S01]  /*0730*/  @P1 IADD3 R6, PT, PT, -R3, R6, RZ ;  /* 0x0000000603061210 */ /* 0x000fe20007ffe1ff */
[----:B------:R-:W-:-:S03]  /*0740*/  @P1 VIADD R5, R5, 0x1 ;  /* 0x0000000105051836 */ /* 0x000fc60000000000 */
[----:B------:R-:W-:Y:S01]  /*0750*/  ISETP.GE.U32.AND P2, PT, R6, R3, PT ;  /* 0x000000030600720c */ /* 0x000fe20003f46070 */
[----:B------:R-:W-:-:S12]  /*0760*/  IMAD.MOV.U32 R6, RZ, RZ, R0 ;  /* 0x000000ffff067224 */ /* 0x000fd800078e0000 */
[----:B------:R-:W-:Y:S02]  /*0770*/  @P2 IADD3 R5, PT, PT, R5, 0x1, RZ ;  /* 0x0000000105052810 */ /* 0x000fe40007ffe0ff */
[----:B------:R-:W-:-:S05]  /*0780*/  @!P3 LOP3.LUT R5, RZ, R3, RZ, 0x33, !PT ;  /* 0x00000003ff05b212 */ /* 0x000fca00078e33ff */
[----:B------:R-:W-:-:S05]  /*0790*/  IMAD.IADD R8, R8, 0x1, R5 ;  /* 0x0000000108087824 */ /* 0x000fca00078e0205 */
[C---:B------:R-:W-:Y:S02]  /*07a0*/  LOP3.LUT R4, R8.reuse, 0x3, RZ, 0xc0, !PT ;  /* 0x0000000308047812 */ /* 0x040fe400078ec0ff */
[----:B------:R-:W-:Y:S02]  /*07b0*/  ISETP.GE.U32.AND P2, PT, R8, 0x3, PT ;  /* 0x000000030800780c */ /* 0x000fe40003f46070 */
[----:B------:R-:W-:-:S13]  /*07c0*/  ISETP.NE.AND P1, PT, R4, 0x3, PT ;  /* 0x000000030400780c */ /* 0x000fda0003f25270 */
[----:B------:R-:W-:Y:S05]  /*07d0*/  @!P1 BRA `(.L_x_10) ;  /* 0x0000000000389947 */ /* 0x000fea0003800000 */
[----:B------:R-:W0:Y:S01]  /*07e0*/  LDC.64 R4, c[0x0][0x398] ;  /* 0x0000e600ff047b82 */ /* 0x000e220000000a00 */
[----:B------:R-:W-:Y:S01]  /*07f0*/  IADD3 R6, PT, PT, R8, 0x1, RZ ;  /* 0x0000000108067810 */ /* 0x000fe20007ffe0ff */
[----:B------:R-:W-:-:S03]  /*0800*/  IMAD.MOV.U32 R7, RZ, RZ, RZ ;  /* 0x000000ffff077224 */ /* 0x000fc600078e00ff */
[----:B------:R-:W-:Y:S02]  /*0810*/  LOP3.LUT R8, R6, 0x3, RZ, 0xc0, !PT ;  /* 0x0000000306087812 */ /* 0x000fe400078ec0ff */
[----:B------:R-:W-:-:S03]  /*0820*/  MOV R6, R0 ;  /* 0x0000000000067202 */ /* 0x000fc60000000f00 */
[----:B------:R-:W-:Y:S02]  /*0830*/  IMAD.MOV R8, RZ, RZ, -R8 ;  /* 0x000000ffff087224 */ /* 0x000fe400078e0a08 */
[----:B0-----:R-:W-:-:S07]  /*0840*/  IMAD.WIDE.U32 R4, R0, 0x4, R4 ;  /* 0x0000000400047825 */ /* 0x001fce00078e0004 */
.L_x_11:
[----:B------:R0:W2:Y:S01]  /*0850*/  LDG.E.STRONG.SYS R10, desc[UR6][R4.64] ;  /* 0x00000006040a7981 */ /* 0x0000a2000c1f5900 */
[----:B------:R-:W-:Y:S01]  /*0860*/  IADD3 R8, PT, PT, R8, 0x1, RZ ;  /* 0x0000000108087810 */ /* 0x000fe20007ffe0ff */
[----:B------:R-:W-:-:S03]  /*0870*/  IMAD.IADD R6, R3, 0x1, R6 ;  /* 0x0000000103067824 */ /* 0x000fc600078e0206 */
[----:B------:R-:W-:Y:S01]  /*0880*/  ISETP.NE.AND P1, PT, R8, RZ, PT ;  /* 0x000000ff0800720c */ /* 0x000fe20003f25270 */
[----:B0-----:R-:W-:-:S04]  /*0890*/  IMAD.WIDE.U32 R4, R3, 0x4, R4 ;  /* 0x0000000403047825 */ /* 0x001fc800078e0004 */
[----:B--2---:R-:W-:-:S08]  /*08a0*/  FADD R7, R10, R7 ;  /* 0x000000070a077221 */ /* 0x004fd00000000000 */
[----:B------:R-:W-:Y:S05]  /*08b0*/  @P1 BRA `(.L_x_11) ;  /* 0xfffffffc00e41947 */ /* 0x000fea000383ffff */
.L_x_10:
[----:B------:R-:W-:Y:S05]  /*08c0*/  BSYNC.RECONVERGENT B1 ;  /* 0x0000000000017941 */ /* 0x000fea0003800200 */
.L_x_9:
[----:B------:R-:W-:Y:S05]  /*08d0*/  @!P2 BRA `(.L_x_8) ;  /* 0x00000000005ca947 */ /* 0x000fea0003800000 */
[----:B------:R-:W0:Y:S01]  /*08e0*/  LDC.64 R4, c[0x0][0x398] ;  /* 0x0000e600ff047b82 */ /* 0x000e220000000a00 */
[C---:B------:R-:W-:Y:S01]  /*08f0*/  LEA R16, R3.reuse, R6, 0x1 ;  /* 0x0000000603107211 */ /* 0x040fe200078e08ff */
[C-C-:B------:R-:W-:Y:S02]  /*0900*/  IMAD R17, R3.reuse, 0x3, R6.reuse ;  /* 0x0000000303117824 */ /* 0x140fe400078e0206 */
[----:B------:R-:W-:-:S07]  /*0910*/  IMAD.IADD R18, R3, 0x1, R6 ;  /* 0x0000000103127824 */ /* 0x000fce00078e0206 */
.L_x_12:
[----:B0-----:R-:W-:-:S04]  /*0920*/  IMAD.WIDE.U32 R8, R6, 0x4, R4 ;  /* 0x0000000406087825 */ /* 0x001fc800078e0004 */
[--C-:B------:R-:W-:Y:S02]  /*0930*/  IMAD.WIDE.U32 R10, R18, 0x4, R4.reuse ;  /* 0x00000004120a7825 */ /* 0x100fe400078e0004 */
[----:B------:R-:W2:Y:S02]  /*0940*/  LDG.E.STRONG.SYS R8, desc[UR6][R8.64] ;  /* 0x0000000608087981 */ /* 0x000ea4000c1f5900 */
[--C-:B------:R-:W-:Y:S02]  /*0950*/  IMAD.WIDE.U32 R12, R16, 0x4, R4.reuse ;  /* 0x00000004100c7825 */ /* 0x100fe400078e0004 */
[----:B------:R-:W3:Y:S02]  /*0960*/  LDG.E.STRONG.SYS R10, desc[UR6][R10.64] ;  /* 0x000000060a0a7981 */ /* 0x000ee4000c1f5900 */
[----:B------:R-:W-:Y:S02]  /*0970*/  IMAD.WIDE.U32 R14, R17, 0x4, R4 ;  /* 0x00000004110e7825 */ /* 0x000fe400078e0004 */
[----:B------:R-:W4:Y:S04]  /*0980*/  LDG.E.STRONG.SYS R12, desc[UR6][R12.64] ;  /* 0x000000060c0c7981 */ /* 0x000f28000c1f5900 */
[----:B------:R-:W5:Y:S01]  /*0990*/  LDG.E.STRONG.SYS R14, desc[UR6][R14.64] ;  /* 0x000000060e0e7981 */ /* 0x000f62000c1f5900 */
[C---:B------:R-:W-:Y:S01]  /*09a0*/  IADD3 R6, PT, PT, R3.reuse, R6, R3 ;  /* 0x0000000603067210 */ /* 0x040fe20007ffe003 */
[C---:B------:R-:W-:Y:S01]  /*09b0*/  IMAD R16, R3.reuse, 0x4, R16 ;  /* 0x0000000403107824 */ /* 0x040fe200078e0210 */
[----:B------:R-:W-:-:S02]  /*09c0*/  LEA R18, R3, R18, 0x2 ;  /* 0x0000001203127211 */ /* 0x000fc400078e10ff */
[C---:B------:R-:W-:Y:S02]  /*09d0*/  IADD3 R6, PT, PT, R3.reuse, R6, R3 ;  /* 0x0000000603067210 */ /* 0x040fe40007ffe003 */
[----:B------:R-:W-:Y:S02]  /*09e0*/  LEA R17, R3, R17, 0x2 ;  /* 0x0000001103117211 */ /* 0x000fe400078e10ff */
[----:B------:R-:W-:Y:S01]  /*09f0*/  ISETP.GE.U32.AND P1, PT, R6, UR4, PT ;  /* 0x0000000406007c0c */ /* 0x000fe2000bf26070 */
[----:B--2---:R-:W-:-:S04]  /*0a00*/  FADD R7, R8, R7 ;  /* 0x0000000708077221 */ /* 0x004fc80000000000 */
[----:B---3--:R-:W-:-:S04]  /*0a10*/  FADD R7, R7, R10 ;  /* 0x0000000a07077221 */ /* 0x008fc80000000000 */
[----:B----4-:R-:W-:-:S04]  /*0a20*/  FADD R7, R7, R12 ;  /* 0x0000000c07077221 */ /* 0x010fc80000000000 */
[----:B-----5:R-:W-:Y:S01]  /*0a30*/  FADD R7, R7, R14 ;  /* 0x0000000e07077221 */ /* 0x020fe20000000000 */
[----:B------:R-:W-:Y:S06]  /*0a40*/  @!P1 BRA `(.L_x_12) ;  /* 0xfffffffc00b49947 */ /* 0x000fec000383ffff */
.L_x_8:
[----:B------:R-:W-:Y:S05]  /*0a50*/  BSYNC.RECONVERGENT B0 ;  /* 0x0000000000007941 */ /* 0x000fea0003800200 */
.L_x_7:
[----:B------:R3:W-:Y:S01]  /*0a60*/  STS [R2], R7 ;  /* 0x0000000702007388 */ /* 0x0007e20000000800 */
[----:B------:R-:W-:Y:S01]  /*0a70*/  BAR.SYNC.DEFER_BLOCKING 0x0 ;  /* 0x0000000000007b1d */ /* 0x000fe20000010000 */
[----:B------:R-:W-:Y:S02]  /*0a80*/  ISETP.GE.U32.AND P1, PT, R0, UR4, PT ;  /* 0x0000000400007c0c */ /* 0x000fe4000bf26070 */
[----:B------:R-:W-:-:S11]  /*0a90*/  ISETP.GE.U32.AND P2, PT, R3, 0x40, PT ;  /* 0x000000400300780c */ /* 0x000fd60003f46070 */
[----:B------:R3:W-:Y:S01]  /*0aa0*/  @P1 STS [R2], RZ ;  /* 0x000000ff02001388 */ /* 0x0007e20000000800 */
[----:B------:R-:W-:Y:S01]  /*0ab0*/  BAR.SYNC.DEFER_BLOCKING 0x0 ;  /* 0x0000000000007b1d */ /* 0x000fe20000010000 */
[----:B------:R-:W-:-:S05]  /*0ac0*/  ISETP.GT.U32.AND P1, PT, R0, 0x1f, PT ;  /* 0x0000001f0000780c */ /* 0x000fca0003f24070 */
[----:B------:R-:W-:Y:S08]  /*0ad0*/  @!P2 BRA `(.L_x_13) ;  /* 0x00000000002ca947 */ /* 0x000ff00003800000 */
.L_x_14:
[----:B---3--:R-:W-:-:S04]  /*0ae0*/  SHF.R.U32.HI R7, RZ, 0x1, R3 ;  /* 0x00000001ff077819 */ /* 0x008fc80000011603 */
[----:B------:R-:W-:-:S13]  /*0af0*/  ISETP.GE.U32.AND P2, PT, R0, R7, PT ;  /* 0x000000070000720c */ /* 0x000fda0003f46070 */
[----:B------:R-:W-:Y:S01]  /*0b00*/  @!P2 IMAD R4, R7, 0x4, R2 ;  /* 0x000000040704a824 */ /* 0x000fe200078e0202 */
[----:B------:R-:W-:Y:S05]  /*0b10*/  @!P2 LDS R5, [R2] ;  /* 0x000000000205a984 */ /* 0x000fea0000000800 */
[----:B------:R-:W3:Y:S02]  /*0b20*/  @!P2 LDS R4, [R4] ;  /* 0x000000000404a984 */ /* 0x000ee40000000800 */
[----:B---3--:R-:W-:-:S05]  /*0b30*/  @!P2 FADD R5, R4, R5 ;  /* 0x000000050405a221 */ /* 0x008fca0000000000 */
[----:B------:R4:W-:Y:S01]  /*0b40*/  @!P2 STS [R2], R5 ;  /* 0x000000050200a388 */ /* 0x0009e20000000800 */
[----:B------:R-:W-:Y:S01]  /*0b50*/  BAR.SYNC.DEFER_BLOCKING 0x0 ;  /* 0x0000000000007b1d */ /* 0x000fe20000010000 */
[----:B------:R-:W-:Y:S02]  /*0b60*/  ISETP.GT.U32.AND P2, PT, R3, 0x7f, PT ;  /* 0x0000007f0300780c */ /* 0x000fe40003f44070 */
[----:B------:R-:W-:-:S11]  /*0b70*/  MOV R3, R7 ;  /* 0x0000000700037202 */ /* 0x000fd60000000f00 */
[----:B----4-:R-:W-:Y:S05]  /*0b80*/  @P2 BRA `(.L_x_14) ;  /* 0xfffffffc00d42947 */ /* 0x010fea000383ffff */
.L_x_13:
[----:B------:R-:W-:Y:S04]  /*0b90*/  BSSY B0, `(.L_x_15) ;  /* 0x0000010000007945 */ /* 0x000fe80003800000 */
[----:B------:R-:W-:Y:S05]  /*0ba0*/  @P1 BRA `(.L_x_16) ;  /* 0x0000000000381947 */ /* 0x000fea0003800000 */
[----:B------:R4:W0:Y:S01]  /*0bb0*/  LDS R0, [R2] ;  /* 0x0000000002007984 */ /* 0x0008220000000800 */
[----:B------:R-:W-:-:S03]  /*0bc0*/  UMOV UR4, 0xffffffff ;  /* 0xffffffff00047882 */ /* 0x000fc60000000000 */
[----:B------:R-:W-:Y:S05]  /*0bd0*/  BRA.DIV UR4, `(.L_x_17) ;  /* 0x0000000204e87947 */ /* 0x000fea000b800000 */
[----:B0-----:R-:W0:Y:S02]  /*0be0*/  SHFL.DOWN PT, R3, R0, 0x10, 0x1f ;  /* 0x0a001f0000037f89 */ /* 0x001e2400000e0000 */
[----:B0-----:R-:W-:-:S05]  /*0bf0*/  FADD R3, R0, R3 ;  /* 0x0000000300037221 */ /* 0x001fca0000000000 */
[----:B------:R-:W0:Y:S02]  /*0c00*/  SHFL.DOWN PT, R4, R3, 0x8, 0x1f ;  /* 0x09001f0003047f89 */ /* 0x000e2400000e0000 */
[----:B0-----:R-:W-:-:S05]  /*0c10*/  FADD R4, R3, R4 ;  /* 0x0000000403047221 */ /* 0x001fca0000000000 */
[----:B------:R-:W0:Y:S02]  /*0c20*/  SHFL.DOWN PT, R5, R4, 0x4, 0x1f ;  /* 0x08801f0004057f89 */ /* 0x000e2400000e0000 */
[----:B0-----:R-:W-:-:S05]  /*0c30*/  FADD R5, R4, R5 ;  /* 0x0000000504057221 */ /* 0x001fca0000000000 */
[----:B------:R-:W0:Y:S02]  /*0c40*/  SHFL.DOWN PT, R6, R5, 0x2, 0x1f ;  /* 0x08401f0005067f89 */ /* 0x000e2400000e0000 */
[----:B0-----:R-:W-:-:S05]  /*0c50*/  FADD R6, R5, R6 ;  /* 0x0000000605067221 */ /* 0x001fca0000000000 */
[----:B---3--:R0:W3:Y:S02]  /*0c60*/  SHFL.DOWN PT, R7, R6, 0x1, 0x1f ;  /* 0x08201f0006077f89 */ /* 0x0080e400000e0000 */
.L_x_29:
[----:B---3--:R-:W-:-:S05]  /*0c70*/  FADD R7, R6, R7 ;  /* 0x0000000706077221 */ /* 0x008fca0000000000 */
[----:B------:R3:W-:Y:S02]  /*0c80*/  STS [R2], R7 ;  /* 0x0000000702007388 */ /* 0x0007e40000000800 */
.L_x_16:
[----:B------:R-:W-:Y:S05]  /*0c90*/  BSYNC B0 ;  /* 0x0000000000007941 */ /* 0x000fea0003800000 */
.L_x_15:
[----:B------:R-:W-:Y:S05]  /*0ca0*/  @!P0 EXIT ;  /* 0x000000000000894d */ /* 0x000fea0003800000 */
[----:B------:R-:W5:Y:S01]  /*0cb0*/  S2UR UR5, SR_CgaCtaId ;  /* 0x00000000000579c3 */ /* 0x000f620000008800 */
[----:B------:R-:W-:-:S07]  /*0cc0*/  UMOV UR4, 0x400 ;  /* 0x0000040000047882 */ /* 0x000fce0000000000 */
[----:B01234-:R-:W0:Y:S08]  /*0cd0*/  LDC.64 R2, c[0x0][0x398] ;  /* 0x0000e600ff027b82 */ /* 0x01fe300000000a00 */
[----:B------:R-:W1:Y:S01]  /*0ce0*/  LDC.64 R6, c[0x0][0x390] ;  /* 0x0000e400ff067b82 */ /* 0x000e620000000a00 */
[----:B-----5:R-:W-:-:S09]  /*0cf0*/  ULEA UR4, UR5, UR4, 0x18 ;  /* 0x0000000405047291 */ /* 0x020fd2000f8ec0ff */
[----:B------:R-:W0:Y:S04]  /*0d00*/  LDS R5, [UR4] ;  /* 0x00000004ff057984 */ /* 0x000e280008000800 */
[----:B0-----:R-:W-:Y:S04]  /*0d10*/  STG.E.STRONG.SYS desc[UR6][R2.64], R5 ;  /* 0x0000000502007986 */ /* 0x001fe8000c115906 */
[----:B-1----:R-:W-:Y:S01]  /*0d20*/  STG.E desc[UR6][R6.64], RZ ;  /* 0x000000ff06007986 */ /* 0x002fe2000c101906 */
[----:B------:R-:W-:Y:S05]  /*0d30*/  EXIT ;  /* 0x000000000000794d */ /* 0x000fea0003800000 */
.L_x_6:
[----:B------:R-:W-:Y:S02]  /*0d40*/  HFMA2 R12, -RZ, RZ, 0, 9.5367431640625e-07 ;  /* 0x00000010ff0c7431 */ /* 0x000fe400000001ff */
[----:B--2---:R-:W-:Y:S01]  /*0d50*/  IMAD.MOV.U32 R13, RZ, RZ, R4 ;  /* 0x000000ffff0d7224 */ /* 0x004fe200078e0004 */
[----:B------:R-:W-:Y:S01]  /*0d60*/  MOV R10, 0xffffffff ;  /* 0xffffffff000a7802 */ /* 0x000fe20000000f00 */
[----:B------:R-:W-:-:S07]  /*0d70*/  IMAD.MOV.U32 R15, RZ, RZ, 0x1f ;  /* 0x0000001fff0f7424 */ /* 0x000fce00078e00ff */
[----:B01----:R-:W-:Y:S05]  /*0d80*/  WARPSYNC.COLLECTIVE R10, `(.L_x_18) ;  /* 0x000000000a087348 */ /* 0x003fea0003c00000 */
[----:B0-----:R0:W2:Y:S02]  /*0d90*/  SHFL.DOWN P1, R11, R13, R12, R15 ;  /* 0x0800000c0d0b7389 */ /* 0x0010a4000002000f */
[----:B012---:R-:W-:Y:S05]  /*0da0*/  ENDCOLLECTIVE ;  /* 0x000000000000791b */ /* 0x007fea0003800000 */
.L_x_18:
[----:B------:R-:W-:Y:S02]  /*0db0*/  IMAD.MOV.U32 R12, RZ, RZ, 0x8 ;  /* 0x00000008ff0c7424 */ /* 0x000fe400078e00ff */
[----:B------:R-:W-:-:S04]  /*0dc0*/  IMAD.MOV.U32 R7, RZ, RZ, R11 ;  /* 0x000000ffff077224 */ /* 0x000fc800078e000b */
[----:B------:R-:W-:-:S05]  /*0dd0*/  FADD R7, R4, R7 ;  /* 0x0000000704077221 */ /* 0x000fca0000000000 */
[----:B------:R-:W-:-:S07]  /*0de0*/  MOV R13, R7 ;  /* 0x00000007000d7202 */ /* 0x000fce0000000f00 */
[----:B------:R-:W-:Y:S05]  /*0df0*/  WARPSYNC.COLLECTIVE R10, `(.L_x_19) ;  /* 0x000000000a087348 */ /* 0x000fea0003c00000 */
[----:B------:R0:W1:Y:S02]  /*0e00*/  SHFL.DOWN P1, R11, R13, R12, R15 ;  /* 0x0800000c0d0b7389 */ /* 0x000064000002000f */
[----:B01----:R-:W-:Y:S05]  /*0e10*/  ENDCOLLECTIVE ;  /* 0x000000000000791b */ /* 0x003fea0003800000 */
.L_x_19:
[----:B------:R-:W-:Y:S01]  /*0e20*/  HFMA2 R12, -RZ, RZ, 0, 2.384185791015625e-07 ;  /* 0x00000004ff0c7431 */ /* 0x000fe200000001ff */
[----:B------:R-:W-:-:S05]  /*0e30*/  MOV R6, R11 ;  /* 0x0000000b00067202 */ /* 0x000fca0000000f00 */
[----:B------:R-:W-:-:S04]  /*0e40*/  FADD R6, R7, R6 ;  /* 0x0000000607067221 */ /* 0x000fc80000000000 */
[----:B------:R-:W-:-:S07]  /*0e50*/  IMAD.MOV.U32 R13, RZ, RZ, R6 ;  /* 0x000000ffff0d7224 */ /* 0x000fce00078e0006 */
[----:B------:R-:W-:Y:S05]  /*0e60*/  WARPSYNC.COLLECTIVE R10, `(.L_x_20) ;  /* 0x000000000a087348 */ /* 0x000fea0003c00000 */
[----:B------:R0:W1:Y:S02]  /*0e70*/  SHFL.DOWN P1, R11, R13, R12, R15 ;  /* 0x0800000c0d0b7389 */ /* 0x000064000002000f */
[----:B01----:R-:W-:Y:S05]  /*0e80*/  ENDCOLLECTIVE ;  /* 0x000000000000791b */ /* 0x003fea0003800000 */
.L_x_20:
[----:B------:R-:W-:Y:S02]  /*0e90*/  IMAD.MOV.U32 R12, RZ, RZ, 0x2 ;  /* 0x00000002ff0c7424 */ /* 0x000fe400078e00ff */
[----:B------:R-:W-:-:S04]  /*0ea0*/  IMAD.MOV.U32 R9, RZ, RZ, R11 ;  /* 0x000000ffff097224 */ /* 0x000fc800078e000b */
[----:B------:R-:W-:-:S05]  /*0eb0*/  FADD R9, R6, R9 ;  /* 0x0000000906097221 */ /* 0x000fca0000000000 */
[----:B------:R-:W-:-:S07]  /*0ec0*/  MOV R13, R9 ;  /* 0x00000009000d7202 */ /* 0x000fce0000000f00 */
[----:B------:R-:W-:Y:S05]  /*0ed0*/  WARPSYNC.COLLECTIVE R10, `(.L_x_21) ;  /* 0x000000000a087348 */ /* 0x000fea0003c00000 */
[----:B------:R0:W1:Y:S02]  /*0ee0*/  SHFL.DOWN P1, R11, R13, R12, R15 ;  /* 0x0800000c0d0b7389 */ /* 0x000064000002000f */
[----:B01----:R-:W-:Y:S05]  /*0ef0*/  ENDCOLLECTIVE ;  /* 0x000000000000791b */ /* 0x003fea0003800000 */
.L_x_21:
[----:B------:R-:W-:Y:S01]  /*0f00*/  HFMA2 R12, -RZ, RZ, 0, 5.9604644775390625e-08 ;  /* 0x00000001ff0c7431 */ /* 0x000fe200000001ff */
[----:B------:R-:W-:-:S05]  /*0f10*/  MOV R8, R11 ;  /* 0x0000000b00087202 */ /* 0x000fca0000000f00 */
[----:B------:R-:W-:-:S04]  /*0f20*/  FADD R8, R9, R8 ;  /* 0x0000000809087221 */ /* 0x000fc80000000000 */
[----:B------:R-:W-:-:S07]  /*0f30*/  IMAD.MOV.U32 R13, RZ, RZ, R8 ;  /* 0x000000ffff0d7224 */ /* 0x000fce00078e0008 */
[----:B------:R-:W-:Y:S05]  /*0f40*/  WARPSYNC.COLLECTIVE R10, `(.L_x_22) ;  /* 0x000000000a087348 */ /* 0x000fea0003c00000 */
[----:B------:R0:W1:Y:S02]  /*0f50*/  SHFL.DOWN P1, R11, R13, R12, R15 ;  /* 0x0800000c0d0b7389 */ /* 0x000064000002000f */
[----:B01----:R-:W-:Y:S05]  /*0f60*/  ENDCOLLECTIVE ;  /* 0x000000000000791b */ /* 0x003fea0003800000 */
.L_x_22:
[----:B------:R-:W-:Y:S05]  /*0f70*/  BRA `(.L_x_23) ;  /* 0xfffffff400087947 */ /* 0x000fea000383ffff */
.L_x_17:
[----:B0-----:R-:W-:Y:S01]  /*0f80*/  IMAD.MOV.U32 R13, RZ, RZ, R0 ;  /* 0x000000ffff0d7224 */ /* 0x001fe200078e0000 */
[----:B------:R-:W-:Y:S01]  /*0f90*/  MOV R12, 0x10 ;  /* 0x00000010000c7802 */ /* 0x000fe20000000f00 */
[----:B------:R-:W-:Y:S01]  /*0fa0*/  IMAD.MOV.U32 R15, RZ, RZ, 0x1f ;  /* 0x0000001fff0f7424 */ /* 0x000fe200078e00ff */
[----:B------:R-:W-:-:S07]  /*0fb0*/  MOV R10, 0xffffffff ;  /* 0xffffffff000a7802 */ /* 0x000fce0000000f00 */
[----:B-1234-:R-:W-:Y:S05]  /*0fc0*/  WARPSYNC.COLLECTIVE R10, `(.L_x_24) ;  /* 0x000000000a087348 */ /* 0x01efea0003c00000 */
[----:B--2---:R0:W2:Y:S02]  /*0fd0*/  SHFL.DOWN P1, R11, R13, R12, R15 ;  /* 0x0800000c0d0b7389 */ /* 0x0040a4000002000f */
[----:B01234-:R-:W-:Y:S05]  /*0fe0*/  ENDCOLLECTIVE ;  /* 0x000000000000791b */ /* 0x01ffea0003800000 */
.L_x_24:
[----:B------:R-:W-:Y:S02]  /*0ff0*/  IMAD.MOV.U32 R12, RZ, RZ, 0x8 ;  /* 0x00000008ff0c7424 */ /* 0x000fe400078e00ff */
[----:B------:R-:W-:-:S04]  /*1000*/  IMAD.MOV.U32 R3, RZ, RZ, R11 ;  /* 0x000000ffff037224 */ /* 0x000fc800078e000b */
[----:B------:R-:W-:-:S05]  /*1010*/  FADD R3, R0, R3 ;  /* 0x0000000300037221 */ /* 0x000fca0000000000 */
[----:B------:R-:W-:-:S07]  /*1020*/  MOV R13, R3 ;  /* 0x00000003000d7202 */ /* 0x000fce0000000f00 */
[----:B------:R-:W-:Y:S05]  /*1030*/  WARPSYNC.COLLECTIVE R10, `(.L_x_25) ;  /* 0x000000000a087348 */ /* 0x000fea0003c00000 */
[----:B------:R0:W1:Y:S02]  /*1040*/  SHFL.DOWN P1, R11, R13, R12, R15 ;  /* 0x0800000c0d0b7389 */ /* 0x000064000002000f */
[----:B01----:R-:W-:Y:S05]  /*1050*/  ENDCOLLECTIVE ;  /* 0x000000000000791b */ /* 0x003fea0003800000 */
.L_x_25:
[----:B------:R-:W-:Y:S01]  /*1060*/  HFMA2 R12, -RZ, RZ, 0, 2.384185791015625e-07 ;  /* 0x00000004ff0c7431 */ /* 0x000fe200000001ff */
[----:B------:R-:W-:-:S05]  /*1070*/  MOV R4, R11 ;  /* 0x0000000b00047202 */ /* 0x000fca0000000f00 */
[----:B------:R-:W-:-:S04]  /*1080*/  FADD R4, R3, R4 ;  /* 0x0000000403047221 */ /* 0x000fc80000000000 */
[----:B------:R-:W-:-:S07]  /*1090*/  IMAD.MOV.U32 R13, RZ, RZ, R4 ;  /* 0x000000ffff0d7224 */ /* 0x000fce00078e0004 */
[----:B------:R-:W-:Y:S05]  /*10a0*/  WARPSYNC.COLLECTIVE R10, `(.L_x_26) ;  /* 0x000000000a087348 */ /* 0x000fea0003c00000 */
[----:B------:R0:W1:Y:S02]  /*10b0*/  SHFL.DOWN P1, R11, R13, R12, R15 ;  /* 0x0800000c0d0b7389 */ /* 0x000064000002000f */
[----:B01----:R-:W-:Y:S05]  /*10c0*/  ENDCOLLECTIVE ;  /* 0x000000000000791b */ /* 0x003fea0003800000 */
.L_x_26:
[----:B------:R-:W-:Y:S01]  /*10d0*/  HFMA2 R12, -RZ, RZ, 0, 1.1920928955078125e-07 ;  /* 0x00000002ff0c7431 */ /* 0x000fe200000001ff */
[----:B------:R-:W-:-:S05]  /*10e0*/  MOV R5, R11 ;  /* 0x0000000b00057202 */ /* 0x000fca0000000f00 */
[----:B------:R-:W-:-:S04]  /*10f0*/  FADD R5, R4, R5 ;  /* 0x0000000504057221 */ /* 0x000fc80000000000 */
[----:B------:R-:W-:-:S07]  /*1100*/  IMAD.MOV.U32 R13, RZ, RZ, R5 ;  /* 0x000000ffff0d7224 */ /* 0x000fce00078e0005 */
[----:B------:R-:W-:Y:S05]  /*1110*/  WARPSYNC.COLLECTIVE R10, `(.L_x_27) ;  /* 0x000000000a087348 */ /* 0x000fea0003c00000 */
[----:B------:R0:W1:Y:S02]  /*1120*/  SHFL.DOWN P1, R11, R13, R12, R15 ;  /* 0x0800000c0d0b7389 */ /* 0x000064000002000f */
[----:B01----:R-:W-:Y:S05]  /*1130*/  ENDCOLLECTIVE ;  /* 0x000000000000791b */ /* 0x003fea0003800000 */
.L_x_27:
[----:B------:R-:W-:Y:S01]  /*1140*/  HFMA2 R12, -RZ, RZ, 0, 5.9604644775390625e-08 ;  /* 0x00000001ff0c7431 */ /* 0x000fe200000001ff */
[----:B------:R-:W-:-:S05]  /*1150*/  MOV R6, R11 ;  /* 0x0000000b00067202 */ /* 0x000fca0000000f00 */
[----:B------:R-:W-:-:S04]  /*1160*/  FADD R6, R5, R6 ;  /* 0x0000000605067221 */ /* 0x000fc80000000000 */
[----:B------:R-:W-:-:S07]  /*1170*/  IMAD.MOV.U32 R13, RZ, RZ, R6 ;  /* 0x000000ffff0d7224 */ /* 0x000fce00078e0006 */
[----:B------:R-:W-:Y:S05]  /*1180*/  WARPSYNC.COLLECTIVE R10, `(.L_x_28) ;  /* 0x000000000a087348 */ /* 0x000fea0003c00000 */
[----:B------:R0:W1:Y:S02]  /*1190*/  SHFL.DOWN P1, R11, R13, R12, R15 ;  /* 0x0800000c0d0b7389 */ /* 0x000064000002000f */
[----:B01----:R-:W-:Y:S05]  /*11a0*/  ENDCOLLECTIVE ;  /* 0x000000000000791b */ /* 0x003fea0003800000 */
.L_x_28:
[----:B------:R-:W-:Y:S01]  /*11b0*/  MOV R7, R11 ;  /* 0x0000000b00077202 */ /* 0x000fe20000000f00 */
[----:B------:R-:W-:Y:S06]  /*11c0*/  BRA `(.L_x_29) ;  /* 0xfffffff800a87947 */ /* 0x000fec000383ffff */
.L_x_30:
[----:B------:R-:W-:-:S00]  /*11d0*/  BRA `(.L_x_30) ;  /* 0xfffffffc00fc7947 */ /* 0x000fc0000383ffff */
[----:B------:R-:W-:-:S00]  /*11e0*/  NOP ;  /* 0x0000000000007918 */ /* 0x000fc00000000000 */
        /* <DEDUP_REMOVED lines=9> */
.L_x_31:


//--------------------- .nv.shared._Z3sumPKfiPjPVf --------------------------
	.section	.nv.shared._Z3sumPKfiPjPVf,"aw",@nobits
	.sectionflags	@""
	.align	16
	.zero		1024


//--------------------- .nv.shared.reserved.0     --------------------------
	.section	.nv.shared.reserved.0,"aw",@nobits
	.weak		__nv_reservedSMEM_offset_0_alias
	.size		__nv_reservedSMEM_offset_0_alias, 0, 64
	.other		__nv_reservedSMEM_offset_0_alias,@"STO_CUDA_RESERVED_SHARED STV_DEFAULT"
__nv_reservedSMEM_offset_0_alias:
	.zero		0
	.zero		64


//--------------------- .nv.constant0._Z3sumPKfiPjPVf --------------------------
	.section	.nv.constant0._Z3sumPKfiPjPVf,"a",@progbits
	.sectionflags	@""
	.align	4
.nv.constant0._Z3sumPKfiPjPVf:
	.zero		928


//--------------------- SYMBOLS --------------------------

	.type		.nv.reservedSmem.offset0,@object
	.size		.nv.reservedSmem.offset0,0x4
	.type		.nv.reservedSmem.cap,@object
	.size		.nv.reservedSmem.cap,0x4
